//
// Generated by NVIDIA NVVM Compiler
//
// Compiler Build ID: CL-36424714
// Cuda compilation tools, release 13.0, V13.0.88
// Based on NVVM 20.0.0
//

.version 9.0
.target sm_100
.address_size 64

	// .globl	_Z20coalesced_matrix_mulPfS_S_i

.visible .entry _Z20coalesced_matrix_mulPfS_S_i(
	.param .u64 .ptr .align 1 _Z20coalesced_matrix_mulPfS_S_i_param_0,
	.param .u64 .ptr .align 1 _Z20coalesced_matrix_mulPfS_S_i_param_1,
	.param .u64 .ptr .align 1 _Z20coalesced_matrix_mulPfS_S_i_param_2,
	.param .u32 _Z20coalesced_matrix_mulPfS_S_i_param_3
)
{
	.reg .pred 	%p<10>;
	.reg .b32 	%r<88>;
	.reg .b32 	%f<67>;
	.reg .b64 	%rd<47>;

	ld.param.u64 	%rd4, [_Z20coalesced_matrix_mulPfS_S_i_param_0];
	ld.param.u64 	%rd5, [_Z20coalesced_matrix_mulPfS_S_i_param_1];
	ld.param.u64 	%rd3, [_Z20coalesced_matrix_mulPfS_S_i_param_2];
	ld.param.u32 	%r44, [_Z20coalesced_matrix_mulPfS_S_i_param_3];
	cvta.to.global.u64 	%rd1, %rd5;
	cvta.to.global.u64 	%rd2, %rd4;
	mov.u32 	%r45, %ctaid.x;
	shl.b32 	%r46, %r45, 4;
	mov.u32 	%r47, %tid.x;
	shr.u32 	%r48, %r47, 4;
	add.s32 	%r1, %r46, %r48;
	mov.u32 	%r49, %ctaid.y;
	shl.b32 	%r2, %r49, 4;
	and.b32  	%r3, %r47, 15;
	or.b32  	%r50, %r2, %r3;
	max.s32 	%r51, %r1, %r50;
	setp.ge.s32 	%p1, %r51, %r44;
	@%p1 bra 	$L__BB0_13;
	mul.lo.s32 	%r5, %r44, %r1;
	and.b32  	%r6, %r44, 7;
	setp.lt.u32 	%p2, %r44, 8;
	mov.f32 	%f66, 0f00000000;
	mov.b32 	%r86, 0;
	@%p2 bra 	$L__BB0_4;
	and.b32  	%r86, %r44, 2147483640;
	neg.s32 	%r84, %r86;
	add.s32 	%r53, %r44, %r2;
	add.s32 	%r83, %r53, %r3;
	shl.b32 	%r10, %r44, 3;
	shl.b32 	%r54, %r44, 1;
	add.s32 	%r55, %r2, %r54;
	add.s32 	%r82, %r55, %r3;
	mad.lo.s32 	%r56, %r44, 3, %r2;
	add.s32 	%r81, %r56, %r3;
	shl.b32 	%r57, %r44, 2;
	add.s32 	%r58, %r2, %r57;
	add.s32 	%r80, %r58, %r3;
	mad.lo.s32 	%r59, %r44, 5, %r2;
	add.s32 	%r79, %r59, %r3;
	mad.lo.s32 	%r60, %r44, 6, %r2;
	add.s32 	%r78, %r60, %r3;
	mad.lo.s32 	%r61, %r44, 7, %r2;
	add.s32 	%r77, %r61, %r3;
	mov.f32 	%f66, 0f00000000;
	mov.u32 	%r75, %r5;
	mov.u32 	%r76, %r50;
$L__BB0_3:
	.pragma "nounroll";
	mul.wide.s32 	%rd6, %r75, 4;
	add.s64 	%rd7, %rd2, %rd6;
	ld.global.f32 	%f16, [%rd7];
	mul.wide.u32 	%rd8, %r76, 4;
	add.s64 	%rd9, %rd1, %rd8;
	ld.global.f32 	%f17, [%rd9];
	fma.rn.f32 	%f18, %f16, %f17, %f66;
	ld.global.f32 	%f19, [%rd7+4];
	mul.wide.u32 	%rd10, %r83, 4;
	add.s64 	%rd11, %rd1, %rd10;
	ld.global.f32 	%f20, [%rd11];
	fma.rn.f32 	%f21, %f19, %f20, %f18;
	ld.global.f32 	%f22, [%rd7+8];
	mul.wide.u32 	%rd12, %r82, 4;
	add.s64 	%rd13, %rd1, %rd12;
	ld.global.f32 	%f23, [%rd13];
	fma.rn.f32 	%f24, %f22, %f23, %f21;
	ld.global.f32 	%f25, [%rd7+12];
	mul.wide.u32 	%rd14, %r81, 4;
	add.s64 	%rd15, %rd1, %rd14;
	ld.global.f32 	%f26, [%rd15];
	fma.rn.f32 	%f27, %f25, %f26, %f24;
	ld.global.f32 	%f28, [%rd7+16];
	mul.wide.u32 	%rd16, %r80, 4;
	add.s64 	%rd17, %rd1, %rd16;
	ld.global.f32 	%f29, [%rd17];
	fma.rn.f32 	%f30, %f28, %f29, %f27;
	ld.global.f32 	%f31, [%rd7+20];
	mul.wide.u32 	%rd18, %r79, 4;
	add.s64 	%rd19, %rd1, %rd18;
	ld.global.f32 	%f32, [%rd19];
	fma.rn.f32 	%f33, %f31, %f32, %f30;
	ld.global.f32 	%f34, [%rd7+24];
	mul.wide.u32 	%rd20, %r78, 4;
	add.s64 	%rd21, %rd1, %rd20;
	ld.global.f32 	%f35, [%rd21];
	fma.rn.f32 	%f36, %f34, %f35, %f33;
	ld.global.f32 	%f37, [%rd7+28];
	mul.wide.u32 	%rd22, %r77, 4;
	add.s64 	%rd23, %rd1, %rd22;
	ld.global.f32 	%f38, [%rd23];
	fma.rn.f32 	%f66, %f37, %f38, %f36;
	add.s32 	%r84, %r84, 8;
	add.s32 	%r83, %r83, %r10;
	add.s32 	%r82, %r82, %r10;
	add.s32 	%r81, %r81, %r10;
	add.s32 	%r80, %r80, %r10;
	add.s32 	%r79, %r79, %r10;
	add.s32 	%r78, %r78, %r10;
	add.s32 	%r77, %r77, %r10;
	add.s32 	%r76, %r76, %r10;
	add.s32 	%r75, %r75, 8;
	setp.ne.s32 	%p3, %r84, 0;
	@%p3 bra 	$L__BB0_3;
$L__BB0_4:
	setp.eq.s32 	%p4, %r6, 0;
	@%p4 bra 	$L__BB0_12;
	and.b32  	%r38, %r44, 3;
	setp.lt.u32 	%p5, %r6, 4;
	@%p5 bra 	$L__BB0_7;
	add.s32 	%r62, %r86, %r5;
	mul.wide.s32 	%rd24, %r62, 4;
	add.s64 	%rd25, %rd2, %rd24;
	ld.global.f32 	%f40, [%rd25];
	mad.lo.s32 	%r63, %r86, %r44, %r50;
	mul.wide.u32 	%rd26, %r63, 4;
	add.s64 	%rd27, %rd1, %rd26;
	ld.global.f32 	%f41, [%rd27];
	fma.rn.f32 	%f42, %f40, %f41, %f66;
	ld.global.f32 	%f43, [%rd25+4];
	add.s32 	%r64, %r63, %r44;
	mul.wide.u32 	%rd28, %r64, 4;
	add.s64 	%rd29, %rd1, %rd28;
	ld.global.f32 	%f44, [%rd29];
	fma.rn.f32 	%f45, %f43, %f44, %f42;
	ld.global.f32 	%f46, [%rd25+8];
	add.s32 	%r65, %r64, %r44;
	mul.wide.u32 	%rd30, %r65, 4;
	add.s64 	%rd31, %rd1, %rd30;
	ld.global.f32 	%f47, [%rd31];
	fma.rn.f32 	%f48, %f46, %f47, %f45;
	ld.global.f32 	%f49, [%rd25+12];
	add.s32 	%r66, %r65, %r44;
	mul.wide.u32 	%rd32, %r66, 4;
	add.s64 	%rd33, %rd1, %rd32;
	ld.global.f32 	%f50, [%rd33];
	fma.rn.f32 	%f66, %f49, %f50, %f48;
	add.s32 	%r86, %r86, 4;
$L__BB0_7:
	setp.eq.s32 	%p6, %r38, 0;
	@%p6 bra 	$L__BB0_12;
	setp.eq.s32 	%p7, %r38, 1;
	@%p7 bra 	$L__BB0_10;
	add.s32 	%r67, %r86, %r5;
	mul.wide.s32 	%rd34, %r67, 4;
	add.s64 	%rd35, %rd2, %rd34;
	ld.global.f32 	%f52, [%rd35];
	mad.lo.s32 	%r68, %r86, %r44, %r50;
	mul.wide.u32 	%rd36, %r68, 4;
	add.s64 	%rd37, %rd1, %rd36;
	ld.global.f32 	%f53, [%rd37];
	fma.rn.f32 	%f54, %f52, %f53, %f66;
	ld.global.f32 	%f55, [%rd35+4];
	add.s32 	%r69, %r68, %r44;
	mul.wide.u32 	%rd38, %r69, 4;
	add.s64 	%rd39, %rd1, %rd38;
	ld.global.f32 	%f56, [%rd39];
	fma.rn.f32 	%f66, %f55, %f56, %f54;
	add.s32 	%r86, %r86, 2;
$L__BB0_10:
	and.b32  	%r70, %r44, 1;
	setp.eq.b32 	%p8, %r70, 1;
	not.pred 	%p9, %p8;
	@%p9 bra 	$L__BB0_12;
	add.s32 	%r71, %r86, %r5;
	mul.wide.s32 	%rd40, %r71, 4;
	add.s64 	%rd41, %rd2, %rd40;
	ld.global.f32 	%f57, [%rd41];
	mad.lo.s32 	%r72, %r86, %r44, %r50;
	mul.wide.u32 	%rd42, %r72, 4;
	add.s64 	%rd43, %rd1, %rd42;
	ld.global.f32 	%f58, [%rd43];
	fma.rn.f32 	%f66, %f57, %f58, %f66;
$L__BB0_12:
	shl.b32 	%r73, %r1, 8;
	add.s32 	%r74, %r73, %r50;
	cvta.to.global.u64 	%rd44, %rd3;
	mul.wide.s32 	%rd45, %r74, 4;
	add.s64 	%rd46, %rd44, %rd45;
	st.global.f32 	[%rd46], %f66;
$L__BB0_13:
	ret;

}


// ===== COMPILED SASS (sm_100) =====

	.target	sm_100

	.elftype	@"ET_EXEC"


//--------------------- .note.nv.tkinfo           --------------------------
	.section	.note.nv.tkinfo,"",@"SHT_NOTE"
	.sectionflags	@"SHF_NOTE_NV_TKINFO"
	.tkinfo
        /*0018*/ 	.word	0x00000002
        /*0030*/ 	.string	""
        /*0030*/ 	.string	"ptxas"
        /*0030*/ 	.string	"Cuda compilation tools, release 13.0, V13.0.88"
        /*0030*/ 	.string	"Build cuda_13.0.r13.0/compiler.36424714_0"
        /*0030*/ 	.string	"-arch sm_100 -m 64 "



//--------------------- .note.nv.cuinfo           --------------------------
	.section	.note.nv.cuinfo,"",@"SHT_NOTE"
	.sectionflags	@"SHF_NOTE_NV_CUINFO"
        /*0018*/ 	.short	0x0002
        /*001a*/ 	.short	0x0064
        /*001c*/ 	.short	0x0082
	.zero		2


//--------------------- .nv.info                  --------------------------
	.section	.nv.info,"",@"SHT_CUDA_INFO"
	.align	4


	//----- nvinfo : EIATTR_REGCOUNT
	.align		4
        /*0000*/ 	.byte	0x04, 0x2f
        /*0002*/ 	.short	(.L_1 - .L_0)
	.align		4
.L_0:
        /*0004*/ 	.word	index@(_Z20coalesced_matrix_mulPfS_S_i)
        /*0008*/ 	.word	0x00000020


	//----- nvinfo : EIATTR_FRAME_SIZE
	.align		4
.L_1:
        /*000c*/ 	.byte	0x04, 0x11
        /*000e*/ 	.short	(.L_3 - .L_2)
	.align		4
.L_2:
        /*0010*/ 	.word	index@(_Z20coalesced_matrix_mulPfS_S_i)
        /*0014*/ 	.word	0x00000000


	//----- nvinfo : EIATTR_MIN_STACK_SIZE
	.align		4
.L_3:
        /*0018*/ 	.byte	0x04, 0x12
        /*001a*/ 	.short	(.L_5 - .L_4)
	.align		4
.L_4:
        /*001c*/ 	.word	index@(_Z20coalesced_matrix_mulPfS_S_i)
        /*0020*/ 	.word	0x00000000
.L_5:


//--------------------- .nv.compat                --------------------------
	.section	.nv.compat,"",@"SHT_CUDA_COMPAT_INFO"
	.align	4
        /*0000*/ 	.byte	0x02, 0x09, 0x00, 0x00, 0x02, 0x02, 0x01, 0x00, 0x02, 0x05, 0x05, 0x00, 0x03, 0x07, 0x01, 0x01
        /*0010*/ 	.byte	0x02, 0x03, 0x00, 0x00, 0x02, 0x06, 0x01, 0x00, 0x04, 0x0b, 0x08, 0x00, 0x09, 0x00, 0x00, 0x00
        /*0020*/ 	.byte	0x00, 0x00, 0x00, 0x00


//--------------------- .nv.info._Z20coalesced_matrix_mulPfS_S_i --------------------------
	.section	.nv.info._Z20coalesced_matrix_mulPfS_S_i,"",@"SHT_CUDA_INFO"
	.sectionflags	@""
	.align	4


	//----- nvinfo : EIATTR_CUDA_API_VERSION
	.align		4
        /*0000*/ 	.byte	0x04, 0x37
        /*0002*/ 	.short	(.L_7 - .L_6)
.L_6:
        /*0004*/ 	.word	0x00000082


	//----- nvinfo : EIATTR_KPARAM_INFO
	.align		4
.L_7:
        /*0008*/ 	.byte	0x04, 0x17
        /*000a*/ 	.short	(.L_9 - .L_8)
.L_8:
        /*000c*/ 	.word	0x00000000
        /*0010*/ 	.short	0x0003
        /*0012*/ 	.short	0x0018
        /*0014*/ 	.byte	0x00, 0xf0, 0x11, 0x00


	//----- nvinfo : EIATTR_KPARAM_INFO
	.align		4
.L_9:
        /*0018*/ 	.byte	0x04, 0x17
        /*001a*/ 	.short	(.L_11 - .L_10)
.L_10:
        /*001c*/ 	.word	0x00000000
        /*0020*/ 	.short	0x0002
        /*0022*/ 	.short	0x0010
        /*0024*/ 	.byte	0x00, 0xf5, 0x21, 0x00


	//----- nvinfo : EIATTR_KPARAM_INFO
	.align		4
.L_11:
        /*0028*/ 	.byte	0x04, 0x17
        /*002a*/ 	.short	(.L_13 - .L_12)
.L_12:
        /*002c*/ 	.word	0x00000000
        /*0030*/ 	.short	0x0001
        /*0032*/ 	.short	0x0008
        /*0034*/ 	.byte	0x00, 0xf5, 0x21, 0x00


	//----- nvinfo : EIATTR_KPARAM_INFO
	.align		4
.L_13:
        /*0038*/ 	.byte	0x04, 0x17
        /*003a*/ 	.short	(.L_15 - .L_14)
.L_14:
        /*003c*/ 	.word	0x00000000
        /*0040*/ 	.short	0x0000
        /*0042*/ 	.short	0x0000
        /*0044*/ 	.byte	0x00, 0xf5, 0x21, 0x00


	//----- nvinfo : EIATTR_SPARSE_MMA_MASK
	.align		4
.L_15:
        /*0048*/ 	.byte	0x03, 0x50
        /*004a*/ 	.short	0x0000


	//----- nvinfo : EIATTR_MAXREG_COUNT
	.align		4
        /*004c*/ 	.byte	0x03, 0x1b
        /*004e*/ 	.short	0x00ff


	//----- nvinfo : EIATTR_MERCURY_ISA_VERSION
	.align		4
        /*0050*/ 	.byte	0x03, 0x5f
        /*0052*/ 	.short	0x0101


	//----- nvinfo : EIATTR_VRC_CTA_INIT_COUNT
	.align		4
        /*0054*/ 	.byte	0x02, 0x4a
	.zero		1
	.zero		1


	//----- nvinfo : EIATTR_EXIT_INSTR_OFFSETS
	.align		4
        /*0058*/ 	.byte	0x04, 0x1c
        /*005a*/ 	.short	(.L_17 - .L_16)


	//   ....[0]....
.L_16:
        /*005c*/ 	.word	0x000000b0


	//   ....[1]....
        /*0060*/ 	.word	0x00000940


	//----- nvinfo : EIATTR_CBANK_PARAM_SIZE
	.align		4
.L_17:
        /*0064*/ 	.byte	0x03, 0x19
        /*0066*/ 	.short	0x001c


	//----- nvinfo : EIATTR_PARAM_CBANK
	.align		4
        /*0068*/ 	.byte	0x04, 0x0a
        /*006a*/ 	.short	(.L_19 - .L_18)
	.align		4
.L_18:
        /*006c*/ 	.word	index@(.nv.constant0._Z20coalesced_matrix_mulPfS_S_i)
        /*0070*/ 	.short	0x0380
        /*0072*/ 	.short	0x001c


	//----- nvinfo : EIATTR_SW_WAR
	.align		4
.L_19:
        /*0074*/ 	.byte	0x04, 0x36
        /*0076*/ 	.short	(.L_21 - .L_20)
.L_20:
        /*0078*/ 	.word	0x00000008
.L_21:


//--------------------- .nv.callgraph             --------------------------
	.section	.nv.callgraph,"",@"SHT_CUDA_CALLGRAPH"
	.align	4
	.sectionentsize	8
	.align		4
        /*0000*/ 	.word	0x00000000
	.align		4
        /*0004*/ 	.word	0xffffffff
	.align		4
        /*0008*/ 	.word	0x00000000
	.align		4
        /*000c*/ 	.word	0xfffffffe
	.align		4
        /*0010*/ 	.word	0x00000000
	.align		4
        /*0014*/ 	.word	0xfffffffd
	.align		4
        /*0018*/ 	.word	0x00000000
	.align		4
        /*001c*/ 	.word	0xfffffffc


//--------------------- .text._Z20coalesced_matrix_mulPfS_S_i --------------------------
	.section	.text._Z20coalesced_matrix_mulPfS_S_i,"ax",@progbits
	.align	128
        .global         _Z20coalesced_matrix_mulPfS_S_i
        .type           _Z20coalesced_matrix_mulPfS_S_i,@function
        .size           _Z20coalesced_matrix_mulPfS_S_i,(.L_x_5 - _Z20coalesced_matrix_mulPfS_S_i)
        .other          _Z20coalesced_matrix_mulPfS_S_i,@"STO_CUDA_ENTRY STV_DEFAULT"
_Z20coalesced_matrix_mulPfS_S_i:
.text._Z20coalesced_matrix_mulPfS_S_i:
[----:B------:R-:W-:Y:S01]  /*0000*/  LDC R1, c[0x0][0x37c] ;  /* 0x0000df00ff017b82 */ /* 0x000fe20000000800 */
[----:B------:R-:W0:Y:S07]  /*0010*/  S2R R6, SR_TID.X ;  /* 0x0000000000067919 */ /* 0x000e2e0000002100 */
[----:B------:R-:W1:Y:S01]  /*0020*/  LDC R0, c[0x0][0x398] ;  /* 0x0000e600ff007b82 */ /* 0x000e620000000800 */
[----:B------:R-:W2:Y:S01]  /*0030*/  S2R R17, SR_CTAID.Y ;  /* 0x0000000000117919 */ /* 0x000ea20000002600 */
[----:B------:R-:W3:Y:S01]  /*0040*/  S2R R2, SR_CTAID.X ;  /* 0x0000000000027919 */ /* 0x000ee20000002500 */
[----:B0-----:R-:W-:-:S02]  /*0050*/  SHF.R.U32.HI R3, RZ, 0x4, R6 ;  /* 0x00000004ff037819 */ /* 0x001fc40000011606 */
[----:B--2---:R-:W-:Y:S02]  /*0060*/  SHF.L.U32 R17, R17, 0x4, RZ ;  /* 0x0000000411117819 */ /* 0x004fe400000006ff */
[----:B---3--:R-:W-:Y:S02]  /*0070*/  LEA R3, R2, R3, 0x4 ;  /* 0x0000000302037211 */ /* 0x008fe400078e20ff */
[----:B------:R-:W-:-:S04]  /*0080*/  LOP3.LUT R5, R17, 0xf, R6, 0xf8, !PT ;  /* 0x0000000f11057812 */ /* 0x000fc800078ef806 */
[----:B------:R-:W-:-:S04]  /*0090*/  VIMNMX R7, PT, PT, R3, R5, !PT ;  /* 0x0000000503077248 */ /* 0x000fc80007fe0100 */
[----:B-1----:R-:W-:-:S13]  /*00a0*/  ISETP.GE.AND P0, PT, R7, R0, PT ;  /* 0x000000000700720c */ /* 0x002fda0003f06270 */
[----:B------:R-:W-:Y:S05]  /*00b0*/  @P0 EXIT ;  /* 0x000000000000094d */ /* 0x000fea0003800000 */
[C---:B------:R-:W-:Y:S01]  /*00c0*/  ISETP.GE.U32.AND P1, PT, R0.reuse, 0x8, PT ;  /* 0x000000080000780c */ /* 0x040fe20003f26070 */
[----:B------:R-:W0:Y:S01]  /*00d0*/  LDCU.64 UR4, c[0x0][0x358] ;  /* 0x00006b00ff0477ac */ /* 0x000e220008000a00 */
[----:B------:R-:W-:Y:S01]  /*00e0*/  LOP3.LUT R2, R0, 0x7, RZ, 0xc0, !PT ;  /* 0x0000000700027812 */ /* 0x000fe200078ec0ff */
[----:B------:R-:W-:Y:S02]  /*00f0*/  HFMA2 R20, -RZ, RZ, 0, 0 ;  /* 0x00000000ff147431 */ /* 0x000fe400000001ff */
[----:B------:R-:W-:Y:S01]  /*0100*/  IMAD R4, R3, R0, RZ ;  /* 0x0000000003047224 */ /* 0x000fe200078e02ff */
[----:B------:R-:W-:Y:S02]  /*0110*/  MOV R9, RZ ;  /* 0x000000ff00097202 */ /* 0x000fe40000000f00 */
[----:B------:R-:W-:-:S05]  /*0120*/  ISETP.NE.AND P0, PT, R2, RZ, PT ;  /* 0x000000ff0200720c */ /* 0x000fca0003f05270 */
[----:B------:R-:W-:Y:S08]  /*0130*/  @!P1 BRA `(.L_x_0) ;  /* 0x0000000400089947 */ /* 0x000ff00003800000 */
[----:B------:R-:W-:Y:S01]  /*0140*/  LOP3.LUT R6, R6, 0xf, RZ, 0xc0, !PT ;  /* 0x0000000f06067812 */ /* 0x000fe200078ec0ff */
[C-C-:B------:R-:W-:Y:S01]  /*0150*/  IMAD R11, R0.reuse, 0x3, R17.reuse ;  /* 0x00000003000b7824 */ /* 0x140fe200078e0211 */
[CC--:B------:R-:W-:Y:S01]  /*0160*/  LEA R7, R0.reuse, R17.reuse, 0x1 ;  /* 0x0000001100077211 */ /* 0x0c0fe200078e08ff */
[C-C-:B------:R-:W-:Y:S01]  /*0170*/  IMAD R15, R0.reuse, 0x5, R17.reuse ;  /* 0x00000005000f7824 */ /* 0x140fe200078e0211 */
[C---:B------:R-:W-:Y:S01]  /*0180*/  LEA R13, R0.reuse, R17, 0x2 ;  /* 0x00000011000d7211 */ /* 0x040fe200078e10ff */
[--C-:B------:R-:W-:Y:S01]  /*0190*/  IMAD R29, R0, 0x6, R17.reuse ;  /* 0x00000006001d7824 */ /* 0x100fe200078e0211 */
[----:B------:R-:W-:Y:S01]  /*01a0*/  IADD3 R11, PT, PT, R6, R11, RZ ;  /* 0x0000000b060b7210 */ /* 0x000fe20007ffe0ff */
[----:B------:R-:W-:Y:S01]  /*01b0*/  IMAD R9, R0, 0x7, R17 ;  /* 0x0000000700097824 */ /* 0x000fe200078e0211 */
[C---:B------:R-:W-:Y:S01]  /*01c0*/  IADD3 R13, PT, PT, R6.reuse, R13, RZ ;  /* 0x0000000d060d7210 */ /* 0x040fe20007ffe0ff */
[C---:B------:R-:W-:Y:S01]  /*01d0*/  IMAD.IADD R7, R6.reuse, 0x1, R7 ;  /* 0x0000000106077824 */ /* 0x040fe200078e0207 */
[C---:B------:R-:W-:Y:S01]  /*01e0*/  IADD3 R15, PT, PT, R6.reuse, R15, RZ ;  /* 0x0000000f060f7210 */ /* 0x040fe20007ffe0ff */
[----:B------:R-:W-:Y:S01]  /*01f0*/  IMAD.MOV.U32 R20, RZ, RZ, RZ ;  /* 0x000000ffff147224 */ /* 0x000fe200078e00ff */
[----:B------:R-:W-:-:S02]  /*0200*/  IADD3 R29, PT, PT, R6, R29, RZ ;  /* 0x0000001d061d7210 */ /* 0x000fc40007ffe0ff */
[C---:B------:R-:W-:Y:S02]  /*0210*/  IADD3 R8, PT, PT, R6.reuse, R0, R17 ;  /* 0x0000000006087210 */ /* 0x040fe40007ffe011 */
[----:B------:R-:W-:Y:S02]  /*0220*/  IADD3 R6, PT, PT, R6, R9, RZ ;  /* 0x0000000906067210 */ /* 0x000fe40007ffe0ff */
[----:B------:R-:W-:Y:S02]  /*0230*/  LOP3.LUT R9, R0, 0x7ffffff8, RZ, 0xc0, !PT ;  /* 0x7ffffff800097812 */ /* 0x000fe400078ec0ff */
[----:B------:R-:W-:Y:S02]  /*0240*/  MOV R14, R4 ;  /* 0x00000004000e7202 */ /* 0x000fe40000000f00 */
[----:B------:R-:W-:Y:S02]  /*0250*/  MOV R10, R5 ;  /* 0x00000005000a7202 */ /* 0x000fe40000000f00 */
[----:B------:R-:W-:-:S07]  /*0260*/  IADD3 R12, PT, PT, -R9, RZ, RZ ;  /* 0x000000ff090c7210 */ /* 0x000fce0007ffe1ff */
.L_x_1:
[----:B------:R-:W1:Y:S08]  /*0270*/  LDC.64 R18, c[0x0][0x388] ;  /* 0x0000e200ff127b82 */ /* 0x000e700000000a00 */
[----:B------:R-:W2:Y:S01]  /*0280*/  LDC.64 R16, c[0x0][0x380] ;  /* 0x0000e000ff107b82 */ /* 0x000ea20000000a00 */
[----:B-1----:R-:W-:-:S06]  /*0290*/  IMAD.WIDE.U32 R22, R10, 0x4, R18 ;  /* 0x000000040a167825 */ /* 0x002fcc00078e0012 */
[----:B0-----:R-:W3:Y:S01]  /*02a0*/  LDG.E R22, desc[UR4][R22.64] ;  /* 0x0000000416167981 */ /* 0x001ee2000c1e1900 */
[----:B--2---:R-:W-:-:S05]  /*02b0*/  IMAD.WIDE R16, R14, 0x4, R16 ;  /* 0x000000040e107825 */ /* 0x004fca00078e0210 */
[----:B------:R-:W3:Y:S01]  /*02c0*/  LDG.E R21, desc[UR4][R16.64] ;  /* 0x0000000410157981 */ /* 0x000ee2000c1e1900 */
[----:B------:R-:W-:-:S03]  /*02d0*/  IMAD.WIDE.U32 R26, R8, 0x4, R18 ;  /* 0x00000004081a7825 */ /* 0x000fc600078e0012 */
[----:B------:R-:W2:Y:S01]  /*02e0*/  LDG.E R23, desc[UR4][R16.64+0x8] ;  /* 0x0000080410177981 */ /* 0x000ea2000c1e1900 */
[----:B------:R-:W-:-:S03]  /*02f0*/  IMAD.WIDE.U32 R24, R7, 0x4, R18 ;  /* 0x0000000407187825 */ /* 0x000fc600078e0012 */
[----:B------:R-:W4:Y:S04]  /*0300*/  LDG.E R26, desc[UR4][R26.64] ;  /* 0x000000041a1a7981 */ /* 0x000f28000c1e1900 */
[----:B------:R-:W2:Y:S04]  /*0310*/  LDG.E R24, desc[UR4][R24.64] ;  /* 0x0000000418187981 */ /* 0x000ea8000c1e1900 */
[----:B------:R-:W5:Y:S01]  /*0320*/  LDG.E R27, desc[UR4][R16.64+0x10] ;  /* 0x00001004101b7981 */ /* 0x000f62000c1e1900 */
[----:B---3--:R-:W-:-:S03]  /*0330*/  FFMA R21, R21, R22, R20 ;  /* 0x0000001615157223 */ /* 0x008fc60000000014 */
[----:B------:R-:W4:Y:S02]  /*0340*/  LDG.E R20, desc[UR4][R16.64+0x4] ;  /* 0x0000040410147981 */ /* 0x000f24000c1e1900 */
[----:B----4-:R-:W-:Y:S01]  /*0350*/  FFMA R28, R20, R26, R21 ;  /* 0x0000001a141c7223 */ /* 0x010fe20000000015 */
[----:B------:R-:W-:-:S04]  /*0360*/  IMAD.WIDE.U32 R20, R11, 0x4, R18 ;  /* 0x000000040b147825 */ /* 0x000fc800078e0012 */
[----:B--2---:R-:W-:Y:S01]  /*0370*/  FFMA R28, R23, R24, R28 ;  /* 0x00000018171c7223 */ /* 0x004fe2000000001c */
[--C-:B------:R-:W-:Y:S01]  /*0380*/  IMAD.WIDE.U32 R22, R13, 0x4, R18.reuse ;  /* 0x000000040d167825 */ /* 0x100fe200078e0012 */
[----:B------:R-:W2:Y:S05]  /*0390*/  LDG.E R20, desc[UR4][R20.64] ;  /* 0x0000000414147981 */ /* 0x000eaa000c1e1900 */
[----:B------:R-:W5:Y:S04]  /*03a0*/  LDG.E R22, desc[UR4][R22.64] ;  /* 0x0000000416167981 */ /* 0x000f68000c1e1900 */
[----:B------:R-:W2:Y:S01]  /*03b0*/  LDG.E R21, desc[UR4][R16.64+0xc] ;  /* 0x00000c0410157981 */ /* 0x000ea2000c1e1900 */
[----:B------:R-:W-:-:S03]  /*03c0*/  IMAD.WIDE.U32 R24, R15, 0x4, R18 ;  /* 0x000000040f187825 */ /* 0x000fc600078e0012 */
[----:B------:R-:W3:Y:S04]  /*03d0*/  LDG.E R23, desc[UR4][R16.64+0x1c] ;  /* 0x00001c0410177981 */ /* 0x000ee8000c1e1900 */
[----:B------:R-:W4:Y:S01]  /*03e0*/  LDG.E R24, desc[UR4][R24.64] ;  /* 0x0000000418187981 */ /* 0x000f22000c1e1900 */
[----:B--2---:R-:W-:-:S03]  /*03f0*/  FFMA R28, R21, R20, R28 ;  /* 0x00000014151c7223 */ /* 0x004fc6000000001c */
[----:B------:R-:W4:Y:S01]  /*0400*/  LDG.E R21, desc[UR4][R16.64+0x14] ;  /* 0x0000140410157981 */ /* 0x000f22000c1e1900 */
[----:B-----5:R-:W-:Y:S01]  /*0410*/  FFMA R28, R27, R22, R28 ;  /* 0x000000161b1c7223 */ /* 0x020fe2000000001c */
[--C-:B------:R-:W-:Y:S02]  /*0420*/  IMAD.WIDE.U32 R26, R29, 0x4, R18.reuse ;  /* 0x000000041d1a7825 */ /* 0x100fe400078e0012 */
[----:B------:R-:W2:Y:S02]  /*0430*/  LDG.E R20, desc[UR4][R16.64+0x18] ;  /* 0x0000180410147981 */ /* 0x000ea4000c1e1900 */
[----:B------:R-:W-:Y:S02]  /*0440*/  IMAD.WIDE.U32 R18, R6, 0x4, R18 ;  /* 0x0000000406127825 */ /* 0x000fe400078e0012 */
[----:B------:R-:W2:Y:S04]  /*0450*/  LDG.E R26, desc[UR4][R26.64] ;  /* 0x000000041a1a7981 */ /* 0x000ea8000c1e1900 */
[----:B------:R-:W3:Y:S01]  /*0460*/  LDG.E R18, desc[UR4][R18.64] ;  /* 0x0000000412127981 */ /* 0x000ee2000c1e1900 */
[----:B------:R-:W-:-:S04]  /*0470*/  IADD3 R12, PT, PT, R12, 0x8, RZ ;  /* 0x000000080c0c7810 */ /* 0x000fc80007ffe0ff */
[----:B------:R-:W-:Y:S01]  /*0480*/  ISETP.NE.AND P1, PT, R12, RZ, PT ;  /* 0x000000ff0c00720c */ /* 0x000fe20003f25270 */
[C---:B------:R-:W-:Y:S01]  /*0490*/  IMAD R7, R0.reuse, 0x8, R7 ;  /* 0x0000000800077824 */ /* 0x040fe200078e0207 */
[C---:B------:R-:W-:Y:S01]  /*04a0*/  LEA R8, R0.reuse, R8, 0x3 ;  /* 0x0000000800087211 */ /* 0x040fe200078e18ff */
[C---:B------:R-:W-:Y:S01]  /*04b0*/  IMAD R10, R0.reuse, 0x8, R10 ;  /* 0x00000008000a7824 */ /* 0x040fe200078e020a */
[C---:B------:R-:W-:Y:S02]  /*04c0*/  LEA R11, R0.reuse, R11, 0x3 ;  /* 0x0000000b000b7211 */ /* 0x040fe400078e18ff */
[C---:B------:R-:W-:Y:S02]  /*04d0*/  LEA R13, R0.reuse, R13, 0x3 ;  /* 0x0000000d000d7211 */ /* 0x040fe400078e18ff */
[C---:B------:R-:W-:Y:S02]  /*04e0*/  LEA R15, R0.reuse, R15, 0x3 ;  /* 0x0000000f000f7211 */ /* 0x040fe400078e18ff */
[----:B------:R-:W-:-:S02]  /*04f0*/  LEA R29, R0, R29, 0x3 ;  /* 0x0000001d001d7211 */ /* 0x000fc400078e18ff */
[----:B------:R-:W-:Y:S02]  /*0500*/  LEA R6, R0, R6, 0x3 ;  /* 0x0000000600067211 */ /* 0x000fe400078e18ff */
[----:B------:R-:W-:Y:S01]  /*0510*/  IADD3 R14, PT, PT, R14, 0x8, RZ ;  /* 0x000000080e0e7810 */ /* 0x000fe20007ffe0ff */
[----:B----4-:R-:W-:-:S04]  /*0520*/  FFMA R21, R21, R24, R28 ;  /* 0x0000001815157223 */ /* 0x010fc8000000001c */
[----:B--2---:R-:W-:-:S04]  /*0530*/  FFMA R20, R20, R26, R21 ;  /* 0x0000001a14147223 */ /* 0x004fc80000000015 */
[----:B---3--:R-:W-:Y:S01]  /*0540*/  FFMA R20, R23, R18, R20 ;  /* 0x0000001217147223 */ /* 0x008fe20000000014 */
[----:B------:R-:W-:Y:S06]  /*0550*/  @P1 BRA `(.L_x_1) ;  /* 0xfffffffc00441947 */ /* 0x000fec000383ffff */
.L_x_0:
[----:B------:R-:W-:Y:S05]  /*0560*/  @!P0 BRA `(.L_x_2) ;  /* 0x0000000000e48947 */ /* 0x000fea0003800000 */
[----:B------:R-:W-:Y:S02]  /*0570*/  ISETP.GE.U32.AND P0, PT, R2, 0x4, PT ;  /* 0x000000040200780c */ /* 0x000fe40003f06070 */
[----:B------:R-:W-:-:S04]  /*0580*/  LOP3.LUT R8, R0, 0x3, RZ, 0xc0, !PT ;  /* 0x0000000300087812 */ /* 0x000fc800078ec0ff */
[----:B------:R-:W-:-:S07]  /*0590*/  ISETP.NE.AND P1, PT, R8, RZ, PT ;  /* 0x000000ff0800720c */ /* 0x000fce0003f25270 */
[----:B------:R-:W-:Y:S06]  /*05a0*/  @!P0 BRA `(.L_x_3) ;  /* 0x0000000000648947 */ /* 0x000fec0003800000 */
[----:B------:R-:W1:Y:S01]  /*05b0*/  LDC.64 R6, c[0x0][0x388] ;  /* 0x0000e200ff067b82 */ /* 0x000e620000000a00 */
[----:B------:R-:W-:Y:S01]  /*05c0*/  IMAD R15, R9, R0, R5 ;  /* 0x00000000090f7224 */ /* 0x000fe200078e0205 */
[----:B------:R-:W-:-:S04]  /*05d0*/  IADD3 R13, PT, PT, R4, R9, RZ ;  /* 0x00000009040d7210 */ /* 0x000fc80007ffe0ff */
[-C--:B------:R-:W-:Y:S02]  /*05e0*/  IADD3 R17, PT, PT, R15, R0.reuse, RZ ;  /* 0x000000000f117210 */ /* 0x080fe40007ffe0ff */
[----:B------:R-:W2:Y:S02]  /*05f0*/  LDC.64 R10, c[0x0][0x380] ;  /* 0x0000e000ff0a7b82 */ /* 0x000ea40000000a00 */
[----:B------:R-:W-:-:S04]  /*0600*/  IADD3 R21, PT, PT, R17, R0, RZ ;  /* 0x0000000011157210 */ /* 0x000fc80007ffe0ff */
[----:B------:R-:W-:Y:S01]  /*0610*/  IADD3 R23, PT, PT, R21, R0, RZ ;  /* 0x0000000015177210 */ /* 0x000fe20007ffe0ff */
[----:B-1----:R-:W-:-:S04]  /*0620*/  IMAD.WIDE.U32 R14, R15, 0x4, R6 ;  /* 0x000000040f0e7825 */ /* 0x002fc800078e0006 */
[----:B------:R-:W-:Y:S02]  /*0630*/  IMAD.WIDE.U32 R16, R17, 0x4, R6 ;  /* 0x0000000411107825 */ /* 0x000fe400078e0006 */
[----:B0-----:R-:W3:Y:S02]  /*0640*/  LDG.E R14, desc[UR4][R14.64] ;  /* 0x000000040e0e7981 */ /* 0x001ee4000c1e1900 */
[----:B--2---:R-:W-:Y:S02]  /*0650*/  IMAD.WIDE R10, R13, 0x4, R10 ;  /* 0x000000040d0a7825 */ /* 0x004fe400078e020a */
[----:B------:R-:W2:Y:S02]  /*0660*/  LDG.E R16, desc[UR4][R16.64] ;  /* 0x0000000410107981 */ /* 0x000ea4000c1e1900 */
[--C-:B------:R-:W-:Y:S02]  /*0670*/  IMAD.WIDE.U32 R12, R21, 0x4, R6.reuse ;  /* 0x00000004150c7825 */ /* 0x100fe400078e0006 */
[----:B------:R-:W3:Y:S02]  /*0680*/  LDG.E R19, desc[UR4][R10.64] ;  /* 0x000000040a137981 */ /* 0x000ee4000c1e1900 */
[----:B------:R-:W-:-:S02]  /*0690*/  IMAD.WIDE.U32 R6, R23, 0x4, R6 ;  /* 0x0000000417067825 */ /* 0x000fc400078e0006 */
[----:B------:R-:W2:Y:S04]  /*06a0*/  LDG.E R21, desc[UR4][R10.64+0x4] ;  /* 0x000004040a157981 */ /* 0x000ea8000c1e1900 */
[----:B------:R-:W4:Y:S04]  /*06b0*/  LDG.E R12, desc[UR4][R12.64] ;  /* 0x000000040c0c7981 */ /* 0x000f28000c1e1900 */
[----:B------:R-:W4:Y:S04]  /*06c0*/  LDG.E R23, desc[UR4][R10.64+0x8] ;  /* 0x000008040a177981 */ /* 0x000f28000c1e1900 */
[----:B------:R-:W5:Y:S04]  /*06d0*/  LDG.E R25, desc[UR4][R10.64+0xc] ;  /* 0x00000c040a197981 */ /* 0x000f68000c1e1900 */
[----:B------:R-:W5:Y:S01]  /*06e0*/  LDG.E R6, desc[UR4][R6.64] ;  /* 0x0000000406067981 */ /* 0x000f62000c1e1900 */
[----:B------:R-:W-:-:S02]  /*06f0*/  VIADD R9, R9, 0x4 ;  /* 0x0000000409097836 */ /* 0x000fc40000000000 */
[----:B---3--:R-:W-:-:S04]  /*0700*/  FFMA R14, R19, R14, R20 ;  /* 0x0000000e130e7223 */ /* 0x008fc80000000014 */
[----:B--2---:R-:W-:-:S04]  /*0710*/  FFMA R14, R21, R16, R14 ;  /* 0x00000010150e7223 */ /* 0x004fc8000000000e */
[----:B----4-:R-:W-:-:S04]  /*0720*/  FFMA R14, R23, R12, R14 ;  /* 0x0000000c170e7223 */ /* 0x010fc8000000000e */
[----:B-----5:R-:W-:-:S07]  /*0730*/  FFMA R20, R25, R6, R14 ;  /* 0x0000000619147223 */ /* 0x020fce000000000e */
.L_x_3:
[----:B------:R-:W-:Y:S05]  /*0740*/  @!P1 BRA `(.L_x_2) ;  /* 0x00000000006c9947 */ /* 0x000fea0003800000 */
[----:B------:R-:W1:Y:S01]  /*0750*/  LDC.64 R16, c[0x0][0x388] ;  /* 0x0000e200ff107b82 */ /* 0x000e620000000a00 */
[----:B------:R-:W-:Y:S02]  /*0760*/  ISETP.NE.AND P0, PT, R8, 0x1, PT ;  /* 0x000000010800780c */ /* 0x000fe40003f05270 */
[----:B------:R-:W-:-:S04]  /*0770*/  LOP3.LUT R2, R0, 0x1, RZ, 0xc0, !PT ;  /* 0x0000000100027812 */ /* 0x000fc800078ec0ff */
[----:B------:R-:W-:Y:S01]  /*0780*/  ISETP.NE.U32.AND P1, PT, R2, 0x1, PT ;  /* 0x000000010200780c */ /* 0x000fe20003f25070 */
[----:B------:R-:W2:Y:S06]  /*0790*/  LDC.64 R6, c[0x0][0x380] ;  /* 0x0000e000ff067b82 */ /* 0x000eac0000000a00 */
[C---:B------:R-:W-:Y:S01]  /*07a0*/  @P0 IMAD R15, R9.reuse, R0, R5 ;  /* 0x00000000090f0224 */ /* 0x040fe200078e0205 */
[----:B------:R-:W-:Y:S01]  /*07b0*/  @P0 IADD3 R19, PT, PT, R4, R9, RZ ;  /* 0x0000000904130210 */ /* 0x000fe20007ffe0ff */
[----:B------:R-:W3:Y:S01]  /*07c0*/  LDC.64 R12, c[0x0][0x380] ;  /* 0x0000e000ff0c7b82 */ /* 0x000ee20000000a00 */
[----:B------:R-:W-:-:S02]  /*07d0*/  @P0 IADD3 R9, PT, PT, R9, 0x2, RZ ;  /* 0x0000000209090810 */ /* 0x000fc40007ffe0ff */
[----:B------:R-:W-:-:S05]  /*07e0*/  @P0 IADD3 R21, PT, PT, R15, R0, RZ ;  /* 0x000000000f150210 */ /* 0x000fca0007ffe0ff */
[----:B------:R-:W4:Y:S01]  /*07f0*/  LDC.64 R10, c[0x0][0x388] ;  /* 0x0000e200ff0a7b82 */ /* 0x000f220000000a00 */
[----:B-1----:R-:W-:-:S04]  /*0800*/  @P0 IMAD.WIDE.U32 R14, R15, 0x4, R16 ;  /* 0x000000040f0e0825 */ /* 0x002fc800078e0010 */
[----:B------:R-:W-:Y:S02]  /*0810*/  @P0 IMAD.WIDE.U32 R16, R21, 0x4, R16 ;  /* 0x0000000415100825 */ /* 0x000fe400078e0010 */
[----:B0-----:R-:W5:Y:S02]  /*0820*/  @P0 LDG.E R14, desc[UR4][R14.64] ;  /* 0x000000040e0e0981 */ /* 0x001f64000c1e1900 */
[----:B--2---:R-:W-:Y:S01]  /*0830*/  @P0 IMAD.WIDE R6, R19, 0x4, R6 ;  /* 0x0000000413060825 */ /* 0x004fe200078e0206 */
[----:B------:R-:W-:Y:S01]  /*0840*/  @!P1 IADD3 R19, PT, PT, R4, R9, RZ ;  /* 0x0000000904139210 */ /* 0x000fe20007ffe0ff */
[----:B------:R-:W2:Y:S02]  /*0850*/  @P0 LDG.E R16, desc[UR4][R16.64] ;  /* 0x0000000410100981 */ /* 0x000ea4000c1e1900 */
[----:B------:R-:W-:Y:S02]  /*0860*/  @!P1 IMAD R9, R9, R0, R5 ;  /* 0x0000000009099224 */ /* 0x000fe400078e0205 */
[----:B------:R-:W5:Y:S01]  /*0870*/  @P0 LDG.E R21, desc[UR4][R6.64] ;  /* 0x0000000406150981 */ /* 0x000f62000c1e1900 */
[----:B---3--:R-:W-:-:S03]  /*0880*/  @!P1 IMAD.WIDE R12, R19, 0x4, R12 ;  /* 0x00000004130c9825 */ /* 0x008fc600078e020c */
[----:B------:R-:W2:Y:S04]  /*0890*/  @P0 LDG.E R0, desc[UR4][R6.64+0x4] ;  /* 0x0000040406000981 */ /* 0x000ea8000c1e1900 */
[----:B------:R-:W3:Y:S01]  /*08a0*/  @!P1 LDG.E R13, desc[UR4][R12.64] ;  /* 0x000000040c0d9981 */ /* 0x000ee2000c1e1900 */
[----:B----4-:R-:W-:-:S06]  /*08b0*/  @!P1 IMAD.WIDE.U32 R10, R9, 0x4, R10 ;  /* 0x00000004090a9825 */ /* 0x010fcc00078e000a */
[----:B------:R-:W3:Y:S01]  /*08c0*/  @!P1 LDG.E R10, desc[UR4][R10.64] ;  /* 0x000000040a0a9981 */ /* 0x000ee2000c1e1900 */
[----:B-----5:R-:W-:-:S04]  /*08d0*/  @P0 FFMA R21, R21, R14, R20 ;  /* 0x0000000e15150223 */ /* 0x020fc80000000014 */
[----:B--2---:R-:W-:-:S04]  /*08e0*/  @P0 FFMA R20, R0, R16, R21 ;  /* 0x0000001000140223 */ /* 0x004fc80000000015 */
[----:B---3--:R-:W-:-:S07]  /*08f0*/  @!P1 FFMA R20, R13, R10, R20 ;  /* 0x0000000a0d149223 */ /* 0x008fce0000000014 */
.L_x_2:
[----:B------:R-:W1:Y:S01]  /*0900*/  LDC.64 R6, c[0x0][0x390] ;  /* 0x0000e400ff067b82 */ /* 0x000e620000000a00 */
[----:B------:R-:W-:-:S05]  /*0910*/  LEA R3, R3, R5, 0x8 ;  /* 0x0000000503037211 */ /* 0x000fca00078e40ff */
[----:B-1----:R-:W-:-:S05]  /*0920*/  IMAD.WIDE R2, R3, 0x4, R6 ;  /* 0x0000000403027825 */ /* 0x002fca00078e0206 */
[----:B0-----:R-:W-:Y:S01]  /*0930*/  STG.E desc[UR4][R2.64], R20 ;  /* 0x0000001402007986 */ /* 0x001fe2000c101904 */
[----:B------:R-:W-:Y:S05]  /*0940*/  EXIT ;  /* 0x000000000000794d */ /* 0x000fea0003800000 */
.L_x_4:
[----:B------:R-:W-:-:S00]  /*0950*/  BRA `(.L_x_4) ;  /* 0xfffffffc00fc7947 */ /* 0x000fc0000383ffff */
[----:B------:R-:W-:-:S00]  /*0960*/  NOP ;  /* 0x0000000000007918 */ /* 0x000fc00000000000 */
        /* <DEDUP_REMOVED lines=9> */
.L_x_5:


//--------------------- .nv.shared.reserved.0     --------------------------
	.section	.nv.shared.reserved.0,"aw",@nobits
	.weak		__nv_reservedSMEM_offset_0_alias
	.size		__nv_reservedSMEM_offset_0_alias, 0, 64
	.other		__nv_reservedSMEM_offset_0_alias,@"STO_CUDA_RESERVED_SHARED STV_DEFAULT"
__nv_reservedSMEM_offset_0_alias:
	.zero		0
	.zero		64


//--------------------- .nv.constant0._Z20coalesced_matrix_mulPfS_S_i --------------------------
	.section	.nv.constant0._Z20coalesced_matrix_mulPfS_S_i,"a",@progbits
	.sectionflags	@""
	.align	4
.nv.constant0._Z20coalesced_matrix_mulPfS_S_i:
	.zero		924


//--------------------- SYMBOLS --------------------------

	.type		.nv.reservedSmem.offset0,@object
	.size		.nv.reservedSmem.offset0,0x4
